//
// Generated by NVIDIA NVVM Compiler
//
// Compiler Build ID: CL-36424714
// Cuda compilation tools, release 13.0, V13.0.88
// Based on NVVM 20.0.0
//

.version 9.0
.target sm_100
.address_size 64

	// .globl	_Z10gpuMatmultPiS_S_iiii

.visible .entry _Z10gpuMatmultPiS_S_iiii(
	.param .u64 .ptr .align 1 _Z10gpuMatmultPiS_S_iiii_param_0,
	.param .u64 .ptr .align 1 _Z10gpuMatmultPiS_S_iiii_param_1,
	.param .u64 .ptr .align 1 _Z10gpuMatmultPiS_S_iiii_param_2,
	.param .u32 _Z10gpuMatmultPiS_S_iiii_param_3,
	.param .u32 _Z10gpuMatmultPiS_S_iiii_param_4,
	.param .u32 _Z10gpuMatmultPiS_S_iiii_param_5,
	.param .u32 _Z10gpuMatmultPiS_S_iiii_param_6
)
{
	.reg .pred 	%p<13>;
	.reg .b32 	%r<109>;
	.reg .b64 	%rd<53>;

	ld.param.u64 	%rd7, [_Z10gpuMatmultPiS_S_iiii_param_0];
	ld.param.u64 	%rd8, [_Z10gpuMatmultPiS_S_iiii_param_1];
	ld.param.u64 	%rd6, [_Z10gpuMatmultPiS_S_iiii_param_2];
	ld.param.u32 	%r32, [_Z10gpuMatmultPiS_S_iiii_param_3];
	ld.param.u32 	%r30, [_Z10gpuMatmultPiS_S_iiii_param_4];
	ld.param.u32 	%r31, [_Z10gpuMatmultPiS_S_iiii_param_6];
	cvta.to.global.u64 	%rd1, %rd8;
	cvta.to.global.u64 	%rd2, %rd7;
	mov.u32 	%r34, %ctaid.x;
	mov.u32 	%r35, %ntid.x;
	mov.u32 	%r36, %tid.x;
	mad.lo.s32 	%r1, %r34, %r35, %r36;
	mov.u32 	%r37, %ctaid.y;
	mov.u32 	%r38, %ntid.y;
	mov.u32 	%r39, %tid.y;
	mad.lo.s32 	%r40, %r37, %r38, %r39;
	setp.ge.s32 	%p1, %r1, %r31;
	setp.ge.s32 	%p2, %r40, %r32;
	or.pred  	%p3, %p1, %p2;
	@%p3 bra 	$L__BB0_14;
	setp.lt.s32 	%p4, %r30, 1;
	mov.b32 	%r108, 0;
	@%p4 bra 	$L__BB0_13;
	mul.lo.s32 	%r3, %r30, %r40;
	and.b32  	%r4, %r30, 7;
	setp.lt.u32 	%p5, %r30, 8;
	mov.b32 	%r108, 0;
	mov.u32 	%r104, %r108;
	@%p5 bra 	$L__BB0_5;
	and.b32  	%r104, %r30, 2147483640;
	neg.s32 	%r97, %r104;
	shl.b32 	%r7, %r31, 3;
	mul.wide.u32 	%rd9, %r3, 4;
	add.s64 	%rd10, %rd9, %rd2;
	add.s64 	%rd52, %rd10, 16;
	mov.b32 	%r108, 0;
	mul.wide.s32 	%rd13, %r31, 4;
	mov.u32 	%r96, %r1;
$L__BB0_4:
	.pragma "nounroll";
	ld.global.u32 	%r45, [%rd52+-16];
	mul.wide.s32 	%rd11, %r96, 4;
	add.s64 	%rd12, %rd1, %rd11;
	ld.global.u32 	%r46, [%rd12];
	mad.lo.s32 	%r47, %r46, %r45, %r108;
	ld.global.u32 	%r48, [%rd52+-12];
	add.s64 	%rd14, %rd12, %rd13;
	ld.global.u32 	%r49, [%rd14];
	mad.lo.s32 	%r50, %r49, %r48, %r47;
	ld.global.u32 	%r51, [%rd52+-8];
	add.s64 	%rd15, %rd14, %rd13;
	ld.global.u32 	%r52, [%rd15];
	mad.lo.s32 	%r53, %r52, %r51, %r50;
	ld.global.u32 	%r54, [%rd52+-4];
	add.s64 	%rd16, %rd15, %rd13;
	ld.global.u32 	%r55, [%rd16];
	mad.lo.s32 	%r56, %r55, %r54, %r53;
	ld.global.u32 	%r57, [%rd52];
	add.s64 	%rd17, %rd16, %rd13;
	ld.global.u32 	%r58, [%rd17];
	mad.lo.s32 	%r59, %r58, %r57, %r56;
	ld.global.u32 	%r60, [%rd52+4];
	add.s64 	%rd18, %rd17, %rd13;
	ld.global.u32 	%r61, [%rd18];
	mad.lo.s32 	%r62, %r61, %r60, %r59;
	ld.global.u32 	%r63, [%rd52+8];
	add.s64 	%rd19, %rd18, %rd13;
	ld.global.u32 	%r64, [%rd19];
	mad.lo.s32 	%r65, %r64, %r63, %r62;
	ld.global.u32 	%r66, [%rd52+12];
	add.s64 	%rd20, %rd19, %rd13;
	ld.global.u32 	%r67, [%rd20];
	mad.lo.s32 	%r108, %r67, %r66, %r65;
	add.s32 	%r97, %r97, 8;
	add.s32 	%r96, %r96, %r7;
	add.s64 	%rd52, %rd52, 32;
	setp.ne.s32 	%p6, %r97, 0;
	@%p6 bra 	$L__BB0_4;
$L__BB0_5:
	setp.eq.s32 	%p7, %r4, 0;
	@%p7 bra 	$L__BB0_13;
	and.b32  	%r17, %r30, 3;
	setp.lt.u32 	%p8, %r4, 4;
	@%p8 bra 	$L__BB0_8;
	add.s32 	%r69, %r104, %r3;
	mul.wide.u32 	%rd21, %r69, 4;
	add.s64 	%rd22, %rd2, %rd21;
	ld.global.u32 	%r70, [%rd22];
	mad.lo.s32 	%r71, %r104, %r31, %r1;
	mul.wide.s32 	%rd23, %r71, 4;
	add.s64 	%rd24, %rd1, %rd23;
	ld.global.u32 	%r72, [%rd24];
	mad.lo.s32 	%r73, %r72, %r70, %r108;
	cvt.u64.u32 	%rd25, %r3;
	cvt.u64.u32 	%rd26, %r104;
	add.s64 	%rd27, %rd26, %rd25;
	shl.b64 	%rd28, %rd27, 2;
	add.s64 	%rd29, %rd2, %rd28;
	ld.global.u32 	%r74, [%rd29+4];
	mul.wide.s32 	%rd30, %r31, 4;
	add.s64 	%rd31, %rd24, %rd30;
	ld.global.u32 	%r75, [%rd31];
	mad.lo.s32 	%r76, %r75, %r74, %r73;
	ld.global.u32 	%r77, [%rd29+8];
	add.s64 	%rd32, %rd31, %rd30;
	ld.global.u32 	%r78, [%rd32];
	mad.lo.s32 	%r79, %r78, %r77, %r76;
	ld.global.u32 	%r80, [%rd29+12];
	add.s64 	%rd33, %rd32, %rd30;
	ld.global.u32 	%r81, [%rd33];
	mad.lo.s32 	%r108, %r81, %r80, %r79;
	add.s32 	%r104, %r104, 4;
$L__BB0_8:
	setp.eq.s32 	%p9, %r17, 0;
	@%p9 bra 	$L__BB0_13;
	setp.eq.s32 	%p10, %r17, 1;
	@%p10 bra 	$L__BB0_11;
	add.s32 	%r83, %r104, %r3;
	mul.wide.u32 	%rd34, %r83, 4;
	add.s64 	%rd35, %rd2, %rd34;
	ld.global.u32 	%r84, [%rd35];
	mad.lo.s32 	%r85, %r104, %r31, %r1;
	mul.wide.s32 	%rd36, %r85, 4;
	add.s64 	%rd37, %rd1, %rd36;
	ld.global.u32 	%r86, [%rd37];
	mad.lo.s32 	%r87, %r86, %r84, %r108;
	cvt.u64.u32 	%rd38, %r3;
	cvt.u64.u32 	%rd39, %r104;
	add.s64 	%rd40, %rd39, %rd38;
	shl.b64 	%rd41, %rd40, 2;
	add.s64 	%rd42, %rd2, %rd41;
	ld.global.u32 	%r88, [%rd42+4];
	mul.wide.s32 	%rd43, %r31, 4;
	add.s64 	%rd44, %rd37, %rd43;
	ld.global.u32 	%r89, [%rd44];
	mad.lo.s32 	%r108, %r89, %r88, %r87;
	add.s32 	%r104, %r104, 2;
$L__BB0_11:
	and.b32  	%r90, %r30, 1;
	setp.eq.b32 	%p11, %r90, 1;
	not.pred 	%p12, %p11;
	@%p12 bra 	$L__BB0_13;
	add.s32 	%r91, %r104, %r3;
	mul.wide.u32 	%rd45, %r91, 4;
	add.s64 	%rd46, %rd2, %rd45;
	ld.global.u32 	%r92, [%rd46];
	mad.lo.s32 	%r93, %r104, %r31, %r1;
	mul.wide.s32 	%rd47, %r93, 4;
	add.s64 	%rd48, %rd1, %rd47;
	ld.global.u32 	%r94, [%rd48];
	mad.lo.s32 	%r108, %r94, %r92, %r108;
$L__BB0_13:
	mad.lo.s32 	%r95, %r30, %r40, %r1;
	cvta.to.global.u64 	%rd49, %rd6;
	mul.wide.s32 	%rd50, %r95, 4;
	add.s64 	%rd51, %rd49, %rd50;
	st.global.u32 	[%rd51], %r108;
$L__BB0_14:
	ret;

}


// ===== COMPILED SASS (sm_100) =====

	.target	sm_100

	.elftype	@"ET_EXEC"


//--------------------- .note.nv.tkinfo           --------------------------
	.section	.note.nv.tkinfo,"",@"SHT_NOTE"
	.sectionflags	@"SHF_NOTE_NV_TKINFO"
	.tkinfo
        /*0018*/ 	.word	0x00000002
        /*0030*/ 	.string	""
        /*0030*/ 	.string	"ptxas"
        /*0030*/ 	.string	"Cuda compilation tools, release 13.0, V13.0.88"
        /*0030*/ 	.string	"Build cuda_13.0.r13.0/compiler.36424714_0"
        /*0030*/ 	.string	"-arch sm_100 -m 64 "



//--------------------- .note.nv.cuinfo           --------------------------
	.section	.note.nv.cuinfo,"",@"SHT_NOTE"
	.sectionflags	@"SHF_NOTE_NV_CUINFO"
        /*0018*/ 	.short	0x0002
        /*001a*/ 	.short	0x0064
        /*001c*/ 	.short	0x0082
	.zero		2


//--------------------- .nv.info                  --------------------------
	.section	.nv.info,"",@"SHT_CUDA_INFO"
	.align	4


	//----- nvinfo : EIATTR_REGCOUNT
	.align		4
        /*0000*/ 	.byte	0x04, 0x2f
        /*0002*/ 	.short	(.L_1 - .L_0)
	.align		4
.L_0:
        /*0004*/ 	.word	index@(_Z10gpuMatmultPiS_S_iiii)
        /*0008*/ 	.word	0x00000020


	//----- nvinfo : EIATTR_FRAME_SIZE
	.align		4
.L_1:
        /*000c*/ 	.byte	0x04, 0x11
        /*000e*/ 	.short	(.L_3 - .L_2)
	.align		4
.L_2:
        /*0010*/ 	.word	index@(_Z10gpuMatmultPiS_S_iiii)
        /*0014*/ 	.word	0x00000000


	//----- nvinfo : EIATTR_MIN_STACK_SIZE
	.align		4
.L_3:
        /*0018*/ 	.byte	0x04, 0x12
        /*001a*/ 	.short	(.L_5 - .L_4)
	.align		4
.L_4:
        /*001c*/ 	.word	index@(_Z10gpuMatmultPiS_S_iiii)
        /*0020*/ 	.word	0x00000000
.L_5:


//--------------------- .nv.compat                --------------------------
	.section	.nv.compat,"",@"SHT_CUDA_COMPAT_INFO"
	.align	4
        /*0000*/ 	.byte	0x02, 0x09, 0x00, 0x00, 0x02, 0x02, 0x01, 0x00, 0x02, 0x05, 0x05, 0x00, 0x03, 0x07, 0x01, 0x01
        /*0010*/ 	.byte	0x02, 0x03, 0x00, 0x00, 0x02, 0x06, 0x01, 0x00, 0x04, 0x0b, 0x08, 0x00, 0x09, 0x00, 0x00, 0x00
        /*0020*/ 	.byte	0x00, 0x00, 0x00, 0x00


//--------------------- .nv.info._Z10gpuMatmultPiS_S_iiii --------------------------
	.section	.nv.info._Z10gpuMatmultPiS_S_iiii,"",@"SHT_CUDA_INFO"
	.sectionflags	@""
	.align	4


	//----- nvinfo : EIATTR_CUDA_API_VERSION
	.align		4
        /*0000*/ 	.byte	0x04, 0x37
        /*0002*/ 	.short	(.L_7 - .L_6)
.L_6:
        /*0004*/ 	.word	0x00000082


	//----- nvinfo : EIATTR_KPARAM_INFO
	.align		4
.L_7:
        /*0008*/ 	.byte	0x04, 0x17
        /*000a*/ 	.short	(.L_9 - .L_8)
.L_8:
        /*000c*/ 	.word	0x00000000
        /*0010*/ 	.short	0x0006
        /*0012*/ 	.short	0x0024
        /*0014*/ 	.byte	0x00, 0xf0, 0x11, 0x00


	//----- nvinfo : EIATTR_KPARAM_INFO
	.align		4
.L_9:
        /*0018*/ 	.byte	0x04, 0x17
        /*001a*/ 	.short	(.L_11 - .L_10)
.L_10:
        /*001c*/ 	.word	0x00000000
        /*0020*/ 	.short	0x0005
        /*0022*/ 	.short	0x0020
        /*0024*/ 	.byte	0x00, 0xf0, 0x11, 0x00


	//----- nvinfo : EIATTR_KPARAM_INFO
	.align		4
.L_11:
        /*0028*/ 	.byte	0x04, 0x17
        /*002a*/ 	.short	(.L_13 - .L_12)
.L_12:
        /*002c*/ 	.word	0x00000000
        /*0030*/ 	.short	0x0004
        /*0032*/ 	.short	0x001c
        /*0034*/ 	.byte	0x00, 0xf0, 0x11, 0x00


	//----- nvinfo : EIATTR_KPARAM_INFO
	.align		4
.L_13:
        /*0038*/ 	.byte	0x04, 0x17
        /*003a*/ 	.short	(.L_15 - .L_14)
.L_14:
        /*003c*/ 	.word	0x00000000
        /*0040*/ 	.short	0x0003
        /*0042*/ 	.short	0x0018
        /*0044*/ 	.byte	0x00, 0xf0, 0x11, 0x00


	//----- nvinfo : EIATTR_KPARAM_INFO
	.align		4
.L_15:
        /*0048*/ 	.byte	0x04, 0x17
        /*004a*/ 	.short	(.L_17 - .L_16)
.L_16:
        /*004c*/ 	.word	0x00000000
        /*0050*/ 	.short	0x0002
        /*0052*/ 	.short	0x0010
        /*0054*/ 	.byte	0x00, 0xf5, 0x21, 0x00


	//----- nvinfo : EIATTR_KPARAM_INFO
	.align		4
.L_17:
        /*0058*/ 	.byte	0x04, 0x17
        /*005a*/ 	.short	(.L_19 - .L_18)
.L_18:
        /*005c*/ 	.word	0x00000000
        /*0060*/ 	.short	0x0001
        /*0062*/ 	.short	0x0008
        /*0064*/ 	.byte	0x00, 0xf5, 0x21, 0x00


	//----- nvinfo : EIATTR_KPARAM_INFO
	.align		4
.L_19:
        /*0068*/ 	.byte	0x04, 0x17
        /*006a*/ 	.short	(.L_21 - .L_20)
.L_20:
        /*006c*/ 	.word	0x00000000
        /*0070*/ 	.short	0x0000
        /*0072*/ 	.short	0x0000
        /*0074*/ 	.byte	0x00, 0xf5, 0x21, 0x00


	//----- nvinfo : EIATTR_SPARSE_MMA_MASK
	.align		4
.L_21:
        /*0078*/ 	.byte	0x03, 0x50
        /*007a*/ 	.short	0x0000


	//----- nvinfo : EIATTR_MAXREG_COUNT
	.align		4
        /*007c*/ 	.byte	0x03, 0x1b
        /*007e*/ 	.short	0x00ff


	//----- nvinfo : EIATTR_MERCURY_ISA_VERSION
	.align		4
        /*0080*/ 	.byte	0x03, 0x5f
        /*0082*/ 	.short	0x0101


	//----- nvinfo : EIATTR_VRC_CTA_INIT_COUNT
	.align		4
        /*0084*/ 	.byte	0x02, 0x4a
	.zero		1
	.zero		1


	//----- nvinfo : EIATTR_EXIT_INSTR_OFFSETS
	.align		4
        /*0088*/ 	.byte	0x04, 0x1c
        /*008a*/ 	.short	(.L_23 - .L_22)


	//   ....[0]....
.L_22:
        /*008c*/ 	.word	0x000000d0


	//   ....[1]....
        /*0090*/ 	.word	0x000008e0


	//----- nvinfo : EIATTR_CBANK_PARAM_SIZE
	.align		4
.L_23:
        /*0094*/ 	.byte	0x03, 0x19
        /*0096*/ 	.short	0x0028


	//----- nvinfo : EIATTR_PARAM_CBANK
	.align		4
        /*0098*/ 	.byte	0x04, 0x0a
        /*009a*/ 	.short	(.L_25 - .L_24)
	.align		4
.L_24:
        /*009c*/ 	.word	index@(.nv.constant0._Z10gpuMatmultPiS_S_iiii)
        /*00a0*/ 	.short	0x0380
        /*00a2*/ 	.short	0x0028


	//----- nvinfo : EIATTR_SW_WAR
	.align		4
.L_25:
        /*00a4*/ 	.byte	0x04, 0x36
        /*00a6*/ 	.short	(.L_27 - .L_26)
.L_26:
        /*00a8*/ 	.word	0x00000008
.L_27:


//--------------------- .nv.callgraph             --------------------------
	.section	.nv.callgraph,"",@"SHT_CUDA_CALLGRAPH"
	.align	4
	.sectionentsize	8
	.align		4
        /*0000*/ 	.word	0x00000000
	.align		4
        /*0004*/ 	.word	0xffffffff
	.align		4
        /*0008*/ 	.word	0x00000000
	.align		4
        /*000c*/ 	.word	0xfffffffe
	.align		4
        /*0010*/ 	.word	0x00000000
	.align		4
        /*0014*/ 	.word	0xfffffffd
	.align		4
        /*0018*/ 	.word	0x00000000
	.align		4
        /*001c*/ 	.word	0xfffffffc


//--------------------- .text._Z10gpuMatmultPiS_S_iiii --------------------------
	.section	.text._Z10gpuMatmultPiS_S_iiii,"ax",@progbits
	.align	128
        .global         _Z10gpuMatmultPiS_S_iiii
        .type           _Z10gpuMatmultPiS_S_iiii,@function
        .size           _Z10gpuMatmultPiS_S_iiii,(.L_x_5 - _Z10gpuMatmultPiS_S_iiii)
        .other          _Z10gpuMatmultPiS_S_iiii,@"STO_CUDA_ENTRY STV_DEFAULT"
_Z10gpuMatmultPiS_S_iiii:
.text._Z10gpuMatmultPiS_S_iiii:
[----:B------:R-:W-:Y:S01]  /*0000*/  LDC R1, c[0x0][0x37c] ;  /* 0x0000df00ff017b82 */ /* 0x000fe20000000800 */
[----:B------:R-:W0:Y:S07]  /*0010*/  S2R R5, SR_TID.Y ;  /* 0x0000000000057919 */ /* 0x000e2e0000002200 */
[----:B------:R-:W1:Y:S01]  /*0020*/  LDC R16, c[0x0][0x360] ;  /* 0x0000d800ff107b82 */ /* 0x000e620000000800 */
[----:B------:R-:W2:Y:S01]  /*0030*/  LDCU UR6, c[0x0][0x398] ;  /* 0x00007300ff0677ac */ /* 0x000ea20008000800 */
[----:B------:R-:W1:Y:S06]  /*0040*/  S2R R3, SR_TID.X ;  /* 0x0000000000037919 */ /* 0x000e6c0000002100 */
[----:B------:R-:W0:Y:S08]  /*0050*/  S2UR UR5, SR_CTAID.Y ;  /* 0x00000000000579c3 */ /* 0x000e300000002600 */
[----:B------:R-:W0:Y:S08]  /*0060*/  LDC R0, c[0x0][0x364] ;  /* 0x0000d900ff007b82 */ /* 0x000e300000000800 */
[----:B------:R-:W1:Y:S08]  /*0070*/  S2UR UR4, SR_CTAID.X ;  /* 0x00000000000479c3 */ /* 0x000e700000002500 */
[----:B------:R-:W3:Y:S01]  /*0080*/  LDC R17, c[0x0][0x3a4] ;  /* 0x0000e900ff117b82 */ /* 0x000ee20000000800 */
[----:B0-----:R-:W-:-:S05]  /*0090*/  IMAD R0, R0, UR5, R5 ;  /* 0x0000000500007c24 */ /* 0x001fca000f8e0205 */
[----:B--2---:R-:W-:Y:S01]  /*00a0*/  ISETP.GE.AND P0, PT, R0, UR6, PT ;  /* 0x0000000600007c0c */ /* 0x004fe2000bf06270 */
[----:B-1----:R-:W-:-:S05]  /*00b0*/  IMAD R16, R16, UR4, R3 ;  /* 0x0000000410107c24 */ /* 0x002fca000f8e0203 */
[----:B---3--:R-:W-:-:S13]  /*00c0*/  ISETP.GE.OR P0, PT, R16, R17, P0 ;  /* 0x000000111000720c */ /* 0x008fda0000706670 */
[----:B------:R-:W-:Y:S05]  /*00d0*/  @P0 EXIT ;  /* 0x000000000000094d */ /* 0x000fea0003800000 */
[----:B------:R-:W0:Y:S01]  /*00e0*/  LDC R19, c[0x0][0x39c] ;  /* 0x0000e700ff137b82 */ /* 0x000e220000000800 */
[----:B------:R-:W1:Y:S01]  /*00f0*/  LDCU.64 UR4, c[0x0][0x358] ;  /* 0x00006b00ff0477ac */ /* 0x000e620008000a00 */
[----:B------:R-:W-:Y:S01]  /*0100*/  HFMA2 R24, -RZ, RZ, 0, 0 ;  /* 0x00000000ff187431 */ /* 0x000fe200000001ff */
[----:B0-----:R-:W-:-:S13]  /*0110*/  ISETP.GE.AND P0, PT, R19, 0x1, PT ;  /* 0x000000011300780c */ /* 0x001fda0003f06270 */
[----:B-1----:R-:W-:Y:S05]  /*0120*/  @!P0 BRA `(.L_x_0) ;  /* 0x0000000400dc8947 */ /* 0x002fea0003800000 */
[C---:B------:R-:W-:Y:S01]  /*0130*/  ISETP.GE.U32.AND P1, PT, R19.reuse, 0x8, PT ;  /* 0x000000081300780c */ /* 0x040fe20003f26070 */
[----:B------:R-:W-:Y:S01]  /*0140*/  IMAD R20, R0, R19, RZ ;  /* 0x0000001300147224 */ /* 0x000fe200078e02ff */
[----:B------:R-:W-:Y:S02]  /*0150*/  LOP3.LUT R27, R19, 0x7, RZ, 0xc0, !PT ;  /* 0x00000007131b7812 */ /* 0x000fe400078ec0ff */
[----:B------:R-:W-:Y:S02]  /*0160*/  MOV R24, RZ ;  /* 0x000000ff00187202 */ /* 0x000fe40000000f00 */
[----:B------:R-:W-:Y:S02]  /*0170*/  ISETP.NE.AND P0, PT, R27, RZ, PT ;  /* 0x000000ff1b00720c */ /* 0x000fe40003f05270 */
[----:B------:R-:W-:-:S05]  /*0180*/  MOV R21, RZ ;  /* 0x000000ff00157202 */ /* 0x000fca0000000f00 */
[----:B------:R-:W-:Y:S06]  /*0190*/  @!P1 BRA `(.L_x_1) ;  /* 0x0000000000c09947 */ /* 0x000fec0003800000 */
[----:B------:R-:W0:Y:S01]  /*01a0*/  LDC.64 R2, c[0x0][0x380] ;  /* 0x0000e000ff027b82 */ /* 0x000e220000000a00 */
[----:B------:R-:W-:Y:S02]  /*01b0*/  LOP3.LUT R21, R19, 0x7ffffff8, RZ, 0xc0, !PT ;  /* 0x7ffffff813157812 */ /* 0x000fe400078ec0ff */
[----:B------:R-:W-:Y:S02]  /*01c0*/  MOV R24, RZ ;  /* 0x000000ff00187202 */ /* 0x000fe40000000f00 */
[----:B------:R-:W-:Y:S02]  /*01d0*/  MOV R18, R16 ;  /* 0x0000001000127202 */ /* 0x000fe40000000f00 */
[----:B------:R-:W-:Y:S01]  /*01e0*/  IADD3 R22, PT, PT, -R21, RZ, RZ ;  /* 0x000000ff15167210 */ /* 0x000fe20007ffe1ff */
[----:B0-----:R-:W-:-:S03]  /*01f0*/  IMAD.WIDE.U32 R2, R20, 0x4, R2 ;  /* 0x0000000414027825 */ /* 0x001fc600078e0002 */
[----:B------:R-:W-:-:S04]  /*0200*/  IADD3 R4, P1, PT, R2, 0x10, RZ ;  /* 0x0000001002047810 */ /* 0x000fc80007f3e0ff */
[----:B------:R-:W-:-:S09]  /*0210*/  IADD3.X R3, PT, PT, RZ, R3, RZ, P1, !PT ;  /* 0x00000003ff037210 */ /* 0x000fd20000ffe4ff */
.L_x_2:
[----:B------:R-:W0:Y:S01]  /*0220*/  LDC.64 R14, c[0x0][0x388] ;  /* 0x0000e200ff0e7b82 */ /* 0x000e220000000a00 */
[----:B------:R-:W-:-:S05]  /*0230*/  MOV R2, R4 ;  /* 0x0000000400027202 */ /* 0x000fca0000000f00 */
[----:B------:R-:W2:Y:S04]  /*0240*/  LDG.E R25, desc[UR4][R2.64+-0x10] ;  /* 0xfffff00402197981 */ /* 0x000ea8000c1e1900 */
[----:B------:R-:W3:Y:S04]  /*0250*/  LDG.E R23, desc[UR4][R2.64+-0xc] ;  /* 0xfffff40402177981 */ /* 0x000ee8000c1e1900 */
[----:B------:R-:W4:Y:S04]  /*0260*/  LDG.E R29, desc[UR4][R2.64+-0x8] ;  /* 0xfffff804021d7981 */ /* 0x000f28000c1e1900 */
[----:B------:R-:W5:Y:S01]  /*0270*/  LDG.E R28, desc[UR4][R2.64+-0x4] ;  /* 0xfffffc04021c7981 */ /* 0x000f62000c1e1900 */
[----:B0-----:R-:W-:-:S05]  /*0280*/  IMAD.WIDE R14, R18, 0x4, R14 ;  /* 0x00000004120e7825 */ /* 0x001fca00078e020e */
[----:B------:R0:W2:Y:S01]  /*0290*/  LDG.E R26, desc[UR4][R14.64] ;  /* 0x000000040e1a7981 */ /* 0x0000a2000c1e1900 */
[----:B------:R-:W-:-:S04]  /*02a0*/  IMAD.WIDE R12, R17, 0x4, R14 ;  /* 0x00000004110c7825 */ /* 0x000fc800078e020e */
[C---:B------:R-:W-:Y:S02]  /*02b0*/  IMAD.WIDE R4, R17.reuse, 0x4, R12 ;  /* 0x0000000411047825 */ /* 0x040fe400078e020c */
[----:B------:R-:W3:Y:S02]  /*02c0*/  LDG.E R12, desc[UR4][R12.64] ;  /* 0x000000040c0c7981 */ /* 0x000ee4000c1e1900 */
[C---:B------:R-:W-:Y:S02]  /*02d0*/  IMAD.WIDE R8, R17.reuse, 0x4, R4 ;  /* 0x0000000411087825 */ /* 0x040fe400078e0204 */
[----:B------:R-:W4:Y:S02]  /*02e0*/  LDG.E R4, desc[UR4][R4.64] ;  /* 0x0000000404047981 */ /* 0x000f24000c1e1900 */
[C---:B------:R-:W-:Y:S02]  /*02f0*/  IMAD.WIDE R6, R17.reuse, 0x4, R8 ;  /* 0x0000000411067825 */ /* 0x040fe400078e0208 */
[----:B------:R-:W5:Y:S02]  /*0300*/  LDG.E R8, desc[UR4][R8.64] ;  /* 0x0000000408087981 */ /* 0x000f64000c1e1900 */
[----:B------:R-:W-:-:S02]  /*0310*/  IMAD.WIDE R10, R17, 0x4, R6 ;  /* 0x00000004110a7825 */ /* 0x000fc400078e0206 */
[----:B------:R-:W5:Y:S04]  /*0320*/  LDG.E R5, desc[UR4][R2.64] ;  /* 0x0000000402057981 */ /* 0x000f68000c1e1900 */
[----:B------:R-:W5:Y:S01]  /*0330*/  LDG.E R6, desc[UR4][R6.64] ;  /* 0x0000000406067981 */ /* 0x000f62000c1e1900 */
[----:B0-----:R-:W-:-:S03]  /*0340*/  IMAD.WIDE R14, R17, 0x4, R10 ;  /* 0x00000004110e7825 */ /* 0x001fc600078e020a */
[----:B------:R-:W5:Y:S04]  /*0350*/  LDG.E R10, desc[UR4][R10.64] ;  /* 0x000000040a0a7981 */ /* 0x000f68000c1e1900 */
[----:B------:R-:W5:Y:S04]  /*0360*/  LDG.E R13, desc[UR4][R14.64] ;  /* 0x000000040e0d7981 */ /* 0x000f68000c1e1900 */
[----:B------:R-:W5:Y:S04]  /*0370*/  LDG.E R7, desc[UR4][R2.64+0x4] ;  /* 0x0000040402077981 */ /* 0x000f68000c1e1900 */
[----:B------:R-:W5:Y:S01]  /*0380*/  LDG.E R9, desc[UR4][R2.64+0xc] ;  /* 0x00000c0402097981 */ /* 0x000f62000c1e1900 */
[----:B--2---:R-:W-:-:S02]  /*0390*/  IMAD R26, R25, R26, R24 ;  /* 0x0000001a191a7224 */ /* 0x004fc400078e0218 */
[----:B------:R-:W-:Y:S02]  /*03a0*/  IMAD.WIDE R24, R17, 0x4, R14 ;  /* 0x0000000411187825 */ /* 0x000fe400078e020e */
[----:B------:R0:W2:Y:S04]  /*03b0*/  LDG.E R14, desc[UR4][R2.64+0x8] ;  /* 0x00000804020e7981 */ /* 0x0000a8000c1e1900 */
[----:B------:R-:W2:Y:S01]  /*03c0*/  LDG.E R24, desc[UR4][R24.64] ;  /* 0x0000000418187981 */ /* 0x000ea2000c1e1900 */
[----:B---3--:R-:W-:Y:S01]  /*03d0*/  IMAD R12, R23, R12, R26 ;  /* 0x0000000c170c7224 */ /* 0x008fe200078e021a */
[----:B------:R-:W-:-:S03]  /*03e0*/  IADD3 R22, PT, PT, R22, 0x8, RZ ;  /* 0x0000000816167810 */ /* 0x000fc60007ffe0ff */
[----:B----4-:R-:W-:Y:S01]  /*03f0*/  IMAD R29, R29, R4, R12 ;  /* 0x000000041d1d7224 */ /* 0x010fe200078e020c */
[----:B------:R-:W-:-:S03]  /*0400*/  ISETP.NE.AND P1, PT, R22, RZ, PT ;  /* 0x000000ff1600720c */ /* 0x000fc60003f25270 */
[----:B-----5:R-:W-:Y:S01]  /*0410*/  IMAD R8, R28, R8, R29 ;  /* 0x000000081c087224 */ /* 0x020fe200078e021d */
[----:B------:R-:W-:-:S03]  /*0420*/  IADD3 R4, P2, PT, R2, 0x20, RZ ;  /* 0x0000002002047810 */ /* 0x000fc60007f5e0ff */
[----:B------:R-:W-:Y:S01]  /*0430*/  IMAD R5, R5, R6, R8 ;  /* 0x0000000605057224 */ /* 0x000fe200078e0208 */
[----:B0-----:R-:W-:Y:S02]  /*0440*/  IADD3.X R3, PT, PT, RZ, R3, RZ, P2, !PT ;  /* 0x00000003ff037210 */ /* 0x001fe400017fe4ff */
[----:B------:R-:W-:Y:S01]  /*0450*/  LEA R18, R17, R18, 0x3 ;  /* 0x0000001211127211 */ /* 0x000fe200078e18ff */
[----:B------:R-:W-:-:S04]  /*0460*/  IMAD R5, R7, R10, R5 ;  /* 0x0000000a07057224 */ /* 0x000fc800078e0205 */
[----:B--2---:R-:W-:-:S04]  /*0470*/  IMAD R5, R14, R13, R5 ;  /* 0x0000000d0e057224 */ /* 0x004fc800078e0205 */
[----:B------:R-:W-:Y:S01]  /*0480*/  IMAD R24, R9, R24, R5 ;  /* 0x0000001809187224 */ /* 0x000fe200078e0205 */
[----:B------:R-:W-:Y:S06]  /*0490*/  @P1 BRA `(.L_x_2) ;  /* 0xfffffffc00601947 */ /* 0x000fec000383ffff */
.L_x_1:
[----:B------:R-:W-:Y:S05]  /*04a0*/  @!P0 BRA `(.L_x_0) ;  /* 0x0000000000fc8947 */ /* 0x000fea0003800000 */
[----:B------:R-:W-:Y:S02]  /*04b0*/  ISETP.GE.U32.AND P1, PT, R27, 0x4, PT ;  /* 0x000000041b00780c */ /* 0x000fe40003f26070 */
[----:B------:R-:W-:-:S04]  /*04c0*/  LOP3.LUT R14, R19, 0x3, RZ, 0xc0, !PT ;  /* 0x00000003130e7812 */ /* 0x000fc800078ec0ff */
[----:B------:R-:W-:-:S07]  /*04d0*/  ISETP.NE.AND P0, PT, R14, RZ, PT ;  /* 0x000000ff0e00720c */ /* 0x000fce0003f05270 */
[----:B------:R-:W-:Y:S06]  /*04e0*/  @!P1 BRA `(.L_x_3) ;  /* 0x00000000006c9947 */ /* 0x000fec0003800000 */
[----:B------:R-:W0:Y:S01]  /*04f0*/  LDC.64 R4, c[0x0][0x388] ;  /* 0x0000e200ff047b82 */ /* 0x000e220000000a00 */
[----:B------:R-:W1:Y:S01]  /*0500*/  LDCU.64 UR6, c[0x0][0x380] ;  /* 0x00007000ff0677ac */ /* 0x000e620008000a00 */
[----:B------:R-:W-:Y:S01]  /*0510*/  IMAD R7, R21, R17, R16 ;  /* 0x0000001115077224 */ /* 0x000fe200078e0210 */
[CC--:B------:R-:W-:Y:S02]  /*0520*/  IADD3 R3, PT, PT, R20.reuse, R21.reuse, RZ ;  /* 0x0000001514037210 */ /* 0x0c0fe40007ffe0ff */
[----:B------:R-:W-:-:S03]  /*0530*/  IADD3 R8, P1, PT, R20, R21, RZ ;  /* 0x0000001514087210 */ /* 0x000fc60007f3e0ff */
[----:B------:R-:W2:Y:S01]  /*0540*/  LDC.64 R12, c[0x0][0x380] ;  /* 0x0000e000ff0c7b82 */ /* 0x000ea20000000a00 */
[----:B0-----:R-:W-:-:S04]  /*0550*/  IMAD.WIDE R4, R7, 0x4, R4 ;  /* 0x0000000407047825 */ /* 0x001fc800078e0204 */
[----:B------:R-:W-:Y:S02]  /*0560*/  IMAD.WIDE R6, R17, 0x4, R4 ;  /* 0x0000000411067825 */ /* 0x000fe400078e0204 */
[----:B------:R-:W3:Y:S02]  /*0570*/  LDG.E R4, desc[UR4][R4.64] ;  /* 0x0000000404047981 */ /* 0x000ee4000c1e1900 */
[----:B--2---:R-:W-:Y:S01]  /*0580*/  IMAD.WIDE.U32 R12, R3, 0x4, R12 ;  /* 0x00000004030c7825 */ /* 0x004fe200078e000c */
[----:B------:R-:W-:Y:S02]  /*0590*/  IADD3.X R3, PT, PT, RZ, RZ, RZ, P1, !PT ;  /* 0x000000ffff037210 */ /* 0x000fe40000ffe4ff */
[----:B-1----:R-:W-:-:S03]  /*05a0*/  LEA R2, P1, R8, UR6, 0x2 ;  /* 0x0000000608027c11 */ /* 0x002fc6000f8210ff */
[----:B------:R-:W3:Y:S01]  /*05b0*/  LDG.E R13, desc[UR4][R12.64] ;  /* 0x000000040c0d7981 */ /* 0x000ee2000c1e1900 */
[----:B------:R-:W-:Y:S01]  /*05c0*/  LEA.HI.X R3, R8, UR7, R3, 0x2, P1 ;  /* 0x0000000708037c11 */ /* 0x000fe200088f1403 */
[C---:B------:R-:W-:Y:S02]  /*05d0*/  IMAD.WIDE R8, R17.reuse, 0x4, R6 ;  /* 0x0000000411087825 */ /* 0x040fe400078e0206 */
[----:B------:R-:W2:Y:S04]  /*05e0*/  LDG.E R6, desc[UR4][R6.64] ;  /* 0x0000000406067981 */ /* 0x000ea8000c1e1900 */
[----:B------:R-:W2:Y:S01]  /*05f0*/  LDG.E R15, desc[UR4][R2.64+0x4] ;  /* 0x00000404020f7981 */ /* 0x000ea2000c1e1900 */
[----:B------:R-:W-:-:S03]  /*0600*/  IMAD.WIDE R10, R17, 0x4, R8 ;  /* 0x00000004110a7825 */ /* 0x000fc600078e0208 */
[----:B------:R-:W4:Y:S04]  /*0610*/  LDG.E R22, desc[UR4][R8.64] ;  /* 0x0000000408167981 */ /* 0x000f28000c1e1900 */
[----:B------:R-:W4:Y:S04]  /*0620*/  LDG.E R18, desc[UR4][R2.64+0x8] ;  /* 0x0000080402127981 */ /* 0x000f28000c1e1900 */
[----:B------:R-:W5:Y:S04]  /*0630*/  LDG.E R26, desc[UR4][R2.64+0xc] ;  /* 0x00000c04021a7981 */ /* 0x000f68000c1e1900 */
[----:B------:R-:W5:Y:S01]  /*0640*/  LDG.E R10, desc[UR4][R10.64] ;  /* 0x000000040a0a7981 */ /* 0x000f62000c1e1900 */
[----:B------:R-:W-:Y:S01]  /*0650*/  IADD3 R21, PT, PT, R21, 0x4, RZ ;  /* 0x0000000415157810 */ /* 0x000fe20007ffe0ff */
[----:B---3--:R-:W-:-:S04]  /*0660*/  IMAD R24, R13, R4, R24 ;  /* 0x000000040d187224 */ /* 0x008fc800078e0218 */
[----:B--2---:R-:W-:-:S04]  /*0670*/  IMAD R15, R15, R6, R24 ;  /* 0x000000060f0f7224 */ /* 0x004fc800078e0218 */
[----:B----4-:R-:W-:-:S04]  /*0680*/  IMAD R15, R18, R22, R15 ;  /* 0x00000016120f7224 */ /* 0x010fc800078e020f */
[----:B-----5:R-:W-:-:S07]  /*0690*/  IMAD R24, R26, R10, R15 ;  /* 0x0000000a1a187224 */ /* 0x020fce00078e020f */
.L_x_3:
[----:B------:R-:W-:Y:S05]  /*06a0*/  @!P0 BRA `(.L_x_0) ;  /* 0x00000000007c8947 */ /* 0x000fea0003800000 */
[----:B------:R-:W-:Y:S01]  /*06b0*/  ISETP.NE.AND P1, PT, R14, 0x1, PT ;  /* 0x000000010e00780c */ /* 0x000fe20003f25270 */
[----:B------:R-:W0:Y:S01]  /*06c0*/  LDC.64 R10, c[0x0][0x380] ;  /* 0x0000e000ff0a7b82 */ /* 0x000e220000000a00 */
[----:B------:R-:W-:-:S04]  /*06d0*/  LOP3.LUT R12, R19, 0x1, RZ, 0xc0, !PT ;  /* 0x00000001130c7812 */ /* 0x000fc800078ec0ff */
[----:B------:R-:W-:-:S03]  /*06e0*/  ISETP.NE.U32.AND P0, PT, R12, 0x1, PT ;  /* 0x000000010c00780c */ /* 0x000fc60003f05070 */
[----:B------:R-:W1:Y:S04]  /*06f0*/  LDC.64 R8, c[0x0][0x388] ;  /* 0x0000e200ff087b82 */ /* 0x000e680000000a00 */
[CC--:B------:R-:W-:Y:S02]  /*0700*/  @P1 IADD3 R13, PT, PT, R20.reuse, R21.reuse, RZ ;  /* 0x00000015140d1210 */ /* 0x0c0fe40007ffe0ff */
[----:B------:R-:W-:Y:S02]  /*0710*/  @P1 IADD3 R12, P2, PT, R20, R21, RZ ;  /* 0x00000015140c1210 */ /* 0x000fe40007f5e0ff */
[----:B------:R-:W2:Y:S02]  /*0720*/  @P1 LDC.64 R6, c[0x0][0x380] ;  /* 0x0000e000ff061b82 */ /* 0x000ea40000000a00 */
[----:B------:R-:W-:-:S06]  /*0730*/  @P1 IADD3.X R14, PT, PT, RZ, RZ, RZ, P2, !PT ;  /* 0x000000ffff0e1210 */ /* 0x000fcc00017fe4ff */
[----:B------:R-:W3:Y:S01]  /*0740*/  LDC.64 R2, c[0x0][0x380] ;  /* 0x0000e000ff027b82 */ /* 0x000ee20000000a00 */
[----:B0-----:R-:W-:-:S04]  /*0750*/  @P1 IMAD.WIDE.U32 R10, R13, 0x4, R10 ;  /* 0x000000040d0a1825 */ /* 0x001fc800078e000a */
[C---:B------:R-:W-:Y:S01]  /*0760*/  @P1 IMAD R13, R21.reuse, R17, R16 ;  /* 0x00000011150d1224 */ /* 0x040fe200078e0210 */
[----:B------:R-:W-:Y:S01]  /*0770*/  @P1 IADD3 R21, PT, PT, R21, 0x2, RZ ;  /* 0x0000000215151810 */ /* 0x000fe20007ffe0ff */
[----:B------:R-:W4:Y:S01]  /*0780*/  @P1 LDG.E R11, desc[UR4][R10.64] ;  /* 0x000000040a0b1981 */ /* 0x000f22000c1e1900 */
[----:B------:R-:W0:Y:S01]  /*0790*/  LDC.64 R4, c[0x0][0x388] ;  /* 0x0000e200ff047b82 */ /* 0x000e220000000a00 */
[----:B-1----:R-:W-:Y:S01]  /*07a0*/  @P1 IMAD.WIDE R8, R13, 0x4, R8 ;  /* 0x000000040d081825 */ /* 0x002fe200078e0208 */
[----:B------:R-:W-:Y:S02]  /*07b0*/  @!P0 IADD3 R15, PT, PT, R20, R21, RZ ;  /* 0x00000015140f8210 */ /* 0x000fe40007ffe0ff */
[----:B--2---:R-:W-:Y:S01]  /*07c0*/  @P1 LEA R6, P2, R12, R6, 0x2 ;  /* 0x000000060c061211 */ /* 0x004fe200078410ff */
[----:B------:R-:W-:-:S03]  /*07d0*/  @!P0 IMAD R21, R21, R17, R16 ;  /* 0x0000001115158224 */ /* 0x000fc600078e0210 */
[----:B------:R-:W-:Y:S01]  /*07e0*/  @P1 LEA.HI.X R7, R12, R7, R14, 0x2, P2 ;  /* 0x000000070c071211 */ /* 0x000fe200010f140e */
[----:B------:R-:W-:Y:S01]  /*07f0*/  @P1 IMAD.WIDE R12, R17, 0x4, R8 ;  /* 0x00000004110c1825 */ /* 0x000fe200078e0208 */
[----:B------:R-:W4:Y:S03]  /*0800*/  @P1 LDG.E R14, desc[UR4][R8.64] ;  /* 0x00000004080e1981 */ /* 0x000f26000c1e1900 */
[----:B---3--:R-:W-:Y:S01]  /*0810*/  @!P0 IMAD.WIDE.U32 R2, R15, 0x4, R2 ;  /* 0x000000040f028825 */ /* 0x008fe200078e0002 */
[----:B------:R-:W2:Y:S04]  /*0820*/  @P1 LDG.E R6, desc[UR4][R6.64+0x4] ;  /* 0x0000040406061981 */ /* 0x000ea8000c1e1900 */
[----:B------:R-:W2:Y:S01]  /*0830*/  @P1 LDG.E R12, desc[UR4][R12.64] ;  /* 0x000000040c0c1981 */ /* 0x000ea2000c1e1900 */
[----:B0-----:R-:W-:-:S03]  /*0840*/  @!P0 IMAD.WIDE R4, R21, 0x4, R4 ;  /* 0x0000000415048825 */ /* 0x001fc600078e0204 */
[----:B------:R-:W3:Y:S04]  /*0850*/  @!P0 LDG.E R3, desc[UR4][R2.64] ;  /* 0x0000000402038981 */ /* 0x000ee8000c1e1900 */
[----:B------:R-:W3:Y:S01]  /*0860*/  @!P0 LDG.E R4, desc[UR4][R4.64] ;  /* 0x0000000404048981 */ /* 0x000ee2000c1e1900 */
[----:B----4-:R-:W-:-:S04]  /*0870*/  @P1 IMAD R11, R11, R14, R24 ;  /* 0x0000000e0b0b1224 */ /* 0x010fc800078e0218 */
[----:B--2---:R-:W-:-:S04]  /*0880*/  @P1 IMAD R24, R6, R12, R11 ;  /* 0x0000000c06181224 */ /* 0x004fc800078e020b */
[----:B---3--:R-:W-:-:S07]  /*0890*/  @!P0 IMAD R24, R3, R4, R24 ;  /* 0x0000000403188224 */ /* 0x008fce00078e0218 */
.L_x_0:
[----:B------:R-:W0:Y:S01]  /*08a0*/  LDC.64 R2, c[0x0][0x390] ;  /* 0x0000e400ff027b82 */ /* 0x000e220000000a00 */
[----:B------:R-:W-:-:S04]  /*08b0*/  IMAD R19, R0, R19, R16 ;  /* 0x0000001300137224 */ /* 0x000fc800078e0210 */
[----:B0-----:R-:W-:-:S05]  /*08c0*/  IMAD.WIDE R2, R19, 0x4, R2 ;  /* 0x0000000413027825 */ /* 0x001fca00078e0202 */
[----:B------:R-:W-:Y:S01]  /*08d0*/  STG.E desc[UR4][R2.64], R24 ;  /* 0x0000001802007986 */ /* 0x000fe2000c101904 */
[----:B------:R-:W-:Y:S05]  /*08e0*/  EXIT ;  /* 0x000000000000794d */ /* 0x000fea0003800000 */
.L_x_4:
[----:B------:R-:W-:-:S00]  /*08f0*/  BRA `(.L_x_4) ;  /* 0xfffffffc00fc7947 */ /* 0x000fc0000383ffff */
[----:B------:R-:W-:-:S00]  /*0900*/  NOP ;  /* 0x0000000000007918 */ /* 0x000fc00000000000 */
[----:B------:R-:W-:-:S00]  /*0910*/  NOP ;  /* 0x0000000000007918 */ /* 0x000fc00000000000 */
[----:B------:R-:W-:-:S00]  /*0920*/  NOP ;  /* 0x0000000000007918 */ /* 0x000fc00000000000 */
[----:B------:R-:W-:-:S00]  /*0930*/  NOP ;  /* 0x0000000000007918 */ /* 0x000fc00000000000 */
[----:B------:R-:W-:-:S00]  /*0940*/  NOP ;  /* 0x0000000000007918 */ /* 0x000fc00000000000 */
[----:B------:R-:W-:-:S00]  /*0950*/  NOP ;  /* 0x0000000000007918 */ /* 0x000fc00000000000 */
[----:B------:R-:W-:-:S00]  /*0960*/  NOP ;  /* 0x0000000000007918 */ /* 0x000fc00000000000 */
[----:B------:R-:W-:-:S00]  /*0970*/  NOP ;  /* 0x0000000000007918 */ /* 0x000fc00000000000 */
.L_x_5:


//--------------------- .nv.shared.reserved.0     --------------------------
	.section	.nv.shared.reserved.0,"aw",@nobits
	.weak		__nv_reservedSMEM_offset_0_alias
	.size		__nv_reservedSMEM_offset_0_alias, 0, 64
	.other		__nv_reservedSMEM_offset_0_alias,@"STO_CUDA_RESERVED_SHARED STV_DEFAULT"
__nv_reservedSMEM_offset_0_alias:
	.zero		0
	.zero		64


//--------------------- .nv.constant0._Z10gpuMatmultPiS_S_iiii --------------------------
	.section	.nv.constant0._Z10gpuMatmultPiS_S_iiii,"a",@progbits
	.sectionflags	@""
	.align	4
.nv.constant0._Z10gpuMatmultPiS_S_iiii:
	.zero		936


//--------------------- SYMBOLS --------------------------

	.type		.nv.reservedSmem.offset0,@object
	.size		.nv.reservedSmem.offset0,0x4
